//
// Generated by NVIDIA NVVM Compiler
//
// Compiler Build ID: CL-36424714
// Cuda compilation tools, release 13.0, V13.0.88
// Based on NVVM 20.0.0
//

.version 9.0
.target sm_100
.address_size 64

	// .globl	_Z10InitArraysPf

.visible .entry _Z10InitArraysPf(
	.param .u64 .ptr .align 1 _Z10InitArraysPf_param_0
)
{
	.reg .pred 	%p<8>;
	.reg .b16 	%rs<3>;
	.reg .b32 	%r<32>;
	.reg .b32 	%f<16>;
	.reg .b64 	%rd<18>;

	ld.param.u64 	%rd4, [_Z10InitArraysPf_param_0];
	cvta.to.global.u64 	%rd1, %rd4;
	mov.u32 	%r12, %ctaid.x;
	shl.b32 	%r13, %r12, 13;
	mov.u32 	%r14, %ntid.x;
	cvt.u16.u32 	%rs1, %r14;
	div.u16 	%rs2, 8192, %rs1;
	cvt.u32.u16 	%r1, %rs2;
	mov.u32 	%r15, %tid.x;
	mul.lo.s32 	%r16, %r15, %r1;
	cvt.s64.s32 	%rd5, %r13;
	cvt.u64.u32 	%rd6, %r16;
	add.s64 	%rd2, %rd6, %rd5;
	and.b32  	%r2, %r1, 7;
	and.b32  	%r31, %r1, 16376;
	mov.b32 	%r29, 0;
$L__BB0_1:
	.pragma "nounroll";
	mov.u32 	%r4, %r29;
	cvt.rn.f32.u32 	%f1, %r4;
	cvt.u64.u32 	%rd7, %r4;
	add.s64 	%rd8, %rd2, %rd7;
	shl.b64 	%rd9, %rd8, 2;
	add.s64 	%rd3, %rd1, %rd9;
	st.global.f32 	[%rd3], %f1;
	add.s32 	%r17, %r4, 1;
	cvt.rn.f32.u32 	%f2, %r17;
	st.global.f32 	[%rd3+4], %f2;
	add.s32 	%r18, %r4, 2;
	cvt.rn.f32.u32 	%f3, %r18;
	st.global.f32 	[%rd3+8], %f3;
	add.s32 	%r19, %r4, 3;
	cvt.rn.f32.u32 	%f4, %r19;
	st.global.f32 	[%rd3+12], %f4;
	add.s32 	%r20, %r4, 4;
	cvt.rn.f32.u32 	%f5, %r20;
	st.global.f32 	[%rd3+16], %f5;
	add.s32 	%r21, %r4, 5;
	cvt.rn.f32.u32 	%f6, %r21;
	st.global.f32 	[%rd3+20], %f6;
	add.s32 	%r22, %r4, 6;
	cvt.rn.f32.u32 	%f7, %r22;
	st.global.f32 	[%rd3+24], %f7;
	add.s32 	%r23, %r4, 7;
	cvt.rn.f32.u32 	%f8, %r23;
	st.global.f32 	[%rd3+28], %f8;
	add.s32 	%r29, %r4, 8;
	setp.ne.s32 	%p1, %r29, %r31;
	@%p1 bra 	$L__BB0_1;
	setp.eq.s32 	%p2, %r2, 0;
	@%p2 bra 	$L__BB0_10;
	and.b32  	%r6, %r1, 3;
	setp.lt.u32 	%p3, %r2, 4;
	@%p3 bra 	$L__BB0_5;
	cvt.rn.f32.u32 	%f9, %r31;
	st.global.f32 	[%rd3+32], %f9;
	add.s32 	%r24, %r4, 9;
	cvt.rn.f32.u32 	%f10, %r24;
	st.global.f32 	[%rd3+36], %f10;
	add.s32 	%r25, %r4, 10;
	cvt.rn.f32.u32 	%f11, %r25;
	st.global.f32 	[%rd3+40], %f11;
	add.s32 	%r26, %r4, 11;
	cvt.rn.f32.u32 	%f12, %r26;
	st.global.f32 	[%rd3+44], %f12;
	add.s32 	%r31, %r4, 12;
$L__BB0_5:
	setp.eq.s32 	%p4, %r6, 0;
	@%p4 bra 	$L__BB0_10;
	setp.eq.s32 	%p5, %r6, 1;
	@%p5 bra 	$L__BB0_8;
	cvt.rn.f32.u32 	%f13, %r31;
	cvt.u64.u32 	%rd10, %r31;
	add.s64 	%rd11, %rd2, %rd10;
	shl.b64 	%rd12, %rd11, 2;
	add.s64 	%rd13, %rd1, %rd12;
	st.global.f32 	[%rd13], %f13;
	add.s32 	%r27, %r31, 1;
	cvt.rn.f32.u32 	%f14, %r27;
	st.global.f32 	[%rd13+4], %f14;
	add.s32 	%r31, %r31, 2;
$L__BB0_8:
	and.b32  	%r28, %r1, 1;
	setp.eq.b32 	%p6, %r28, 1;
	not.pred 	%p7, %p6;
	@%p7 bra 	$L__BB0_10;
	cvt.rn.f32.u32 	%f15, %r31;
	cvt.u64.u32 	%rd14, %r31;
	add.s64 	%rd15, %rd2, %rd14;
	shl.b64 	%rd16, %rd15, 2;
	add.s64 	%rd17, %rd1, %rd16;
	st.global.f32 	[%rd17], %f15;
$L__BB0_10:
	ret;

}


// ===== COMPILED SASS (sm_100) =====

	.target	sm_100

	.elftype	@"ET_EXEC"


//--------------------- .note.nv.tkinfo           --------------------------
	.section	.note.nv.tkinfo,"",@"SHT_NOTE"
	.sectionflags	@"SHF_NOTE_NV_TKINFO"
	.tkinfo
        /*0018*/ 	.word	0x00000002
        /*0030*/ 	.string	""
        /*0030*/ 	.string	"ptxas"
        /*0030*/ 	.string	"Cuda compilation tools, release 13.0, V13.0.88"
        /*0030*/ 	.string	"Build cuda_13.0.r13.0/compiler.36424714_0"
        /*0030*/ 	.string	"-arch sm_100 -m 64 "



//--------------------- .note.nv.cuinfo           --------------------------
	.section	.note.nv.cuinfo,"",@"SHT_NOTE"
	.sectionflags	@"SHF_NOTE_NV_CUINFO"
        /*0018*/ 	.short	0x0002
        /*001a*/ 	.short	0x0064
        /*001c*/ 	.short	0x0082
	.zero		2


//--------------------- .nv.info                  --------------------------
	.section	.nv.info,"",@"SHT_CUDA_INFO"
	.align	4


	//----- nvinfo : EIATTR_REGCOUNT
	.align		4
        /*0000*/ 	.byte	0x04, 0x2f
        /*0002*/ 	.short	(.L_1 - .L_0)
	.align		4
.L_0:
        /*0004*/ 	.word	index@(_Z10InitArraysPf)
        /*0008*/ 	.word	0x00000016


	//----- nvinfo : EIATTR_FRAME_SIZE
	.align		4
.L_1:
        /*000c*/ 	.byte	0x04, 0x11
        /*000e*/ 	.short	(.L_3 - .L_2)
	.align		4
.L_2:
        /*0010*/ 	.word	index@($__internal_0_$__cuda_sm20_div_u16)
        /*0014*/ 	.word	0x00000000


	//----- nvinfo : EIATTR_FRAME_SIZE
	.align		4
.L_3:
        /*0018*/ 	.byte	0x04, 0x11
        /*001a*/ 	.short	(.L_5 - .L_4)
	.align		4
.L_4:
        /*001c*/ 	.word	index@(_Z10InitArraysPf)
        /*0020*/ 	.word	0x00000000


	//----- nvinfo : EIATTR_MIN_STACK_SIZE
	.align		4
.L_5:
        /*0024*/ 	.byte	0x04, 0x12
        /*0026*/ 	.short	(.L_7 - .L_6)
	.align		4
.L_6:
        /*0028*/ 	.word	index@(_Z10InitArraysPf)
        /*002c*/ 	.word	0x00000000
.L_7:


//--------------------- .nv.compat                --------------------------
	.section	.nv.compat,"",@"SHT_CUDA_COMPAT_INFO"
	.align	4
        /*0000*/ 	.byte	0x02, 0x09, 0x00, 0x00, 0x02, 0x02, 0x01, 0x00, 0x02, 0x05, 0x05, 0x00, 0x03, 0x07, 0x01, 0x01
        /*0010*/ 	.byte	0x02, 0x03, 0x00, 0x00, 0x02, 0x06, 0x01, 0x00, 0x04, 0x0b, 0x08, 0x00, 0x01, 0x00, 0x00, 0x00
        /*0020*/ 	.byte	0x00, 0x00, 0x00, 0x00


//--------------------- .nv.info._Z10InitArraysPf --------------------------
	.section	.nv.info._Z10InitArraysPf,"",@"SHT_CUDA_INFO"
	.sectionflags	@""
	.align	4


	//----- nvinfo : EIATTR_CUDA_API_VERSION
	.align		4
        /*0000*/ 	.byte	0x04, 0x37
        /*0002*/ 	.short	(.L_9 - .L_8)
.L_8:
        /*0004*/ 	.word	0x00000082


	//----- nvinfo : EIATTR_KPARAM_INFO
	.align		4
.L_9:
        /*0008*/ 	.byte	0x04, 0x17
        /*000a*/ 	.short	(.L_11 - .L_10)
.L_10:
        /*000c*/ 	.word	0x00000000
        /*0010*/ 	.short	0x0000
        /*0012*/ 	.short	0x0000
        /*0014*/ 	.byte	0x00, 0xf5, 0x21, 0x00


	//----- nvinfo : EIATTR_SPARSE_MMA_MASK
	.align		4
.L_11:
        /*0018*/ 	.byte	0x03, 0x50
        /*001a*/ 	.short	0x0000


	//----- nvinfo : EIATTR_MAXREG_COUNT
	.align		4
        /*001c*/ 	.byte	0x03, 0x1b
        /*001e*/ 	.short	0x00ff


	//----- nvinfo : EIATTR_MERCURY_ISA_VERSION
	.align		4
        /*0020*/ 	.byte	0x03, 0x5f
        /*0022*/ 	.short	0x0101


	//----- nvinfo : EIATTR_VRC_CTA_INIT_COUNT
	.align		4
        /*0024*/ 	.byte	0x02, 0x4a
	.zero		1
	.zero		1


	//----- nvinfo : EIATTR_EXIT_INSTR_OFFSETS
	.align		4
        /*0028*/ 	.byte	0x04, 0x1c
        /*002a*/ 	.short	(.L_13 - .L_12)


	//   ....[0]....
.L_12:
        /*002c*/ 	.word	0x00000310


	//   ....[1]....
        /*0030*/ 	.word	0x00000420


	//   ....[2]....
        /*0034*/ 	.word	0x00000510


	//   ....[3]....
        /*0038*/ 	.word	0x00000580


	//----- nvinfo : EIATTR_CRS_STACK_SIZE
	.align		4
.L_13:
        /*003c*/ 	.byte	0x04, 0x1e
        /*003e*/ 	.short	(.L_15 - .L_14)
.L_14:
        /*0040*/ 	.word	0x00000000


	//----- nvinfo : EIATTR_CBANK_PARAM_SIZE
	.align		4
.L_15:
        /*0044*/ 	.byte	0x03, 0x19
        /*0046*/ 	.short	0x0008


	//----- nvinfo : EIATTR_PARAM_CBANK
	.align		4
        /*0048*/ 	.byte	0x04, 0x0a
        /*004a*/ 	.short	(.L_17 - .L_16)
	.align		4
.L_16:
        /*004c*/ 	.word	index@(.nv.constant0._Z10InitArraysPf)
        /*0050*/ 	.short	0x0380
        /*0052*/ 	.short	0x0008


	//----- nvinfo : EIATTR_SW_WAR
	.align		4
.L_17:
        /*0054*/ 	.byte	0x04, 0x36
        /*0056*/ 	.short	(.L_19 - .L_18)
.L_18:
        /*0058*/ 	.word	0x00000008
.L_19:


//--------------------- .nv.callgraph             --------------------------
	.section	.nv.callgraph,"",@"SHT_CUDA_CALLGRAPH"
	.align	4
	.sectionentsize	8
	.align		4
        /*0000*/ 	.word	0x00000000
	.align		4
        /*0004*/ 	.word	0xffffffff
	.align		4
        /*0008*/ 	.word	0x00000000
	.align		4
        /*000c*/ 	.word	0xfffffffe
	.align		4
        /*0010*/ 	.word	0x00000000
	.align		4
        /*0014*/ 	.word	0xfffffffd
	.align		4
        /*0018*/ 	.word	0x00000000
	.align		4
        /*001c*/ 	.word	0xfffffffc


//--------------------- .text._Z10InitArraysPf    --------------------------
	.section	.text._Z10InitArraysPf,"ax",@progbits
	.align	128
        .global         _Z10InitArraysPf
        .type           _Z10InitArraysPf,@function
        .size           _Z10InitArraysPf,(.L_x_4 - _Z10InitArraysPf)
        .other          _Z10InitArraysPf,@"STO_CUDA_ENTRY STV_DEFAULT"
_Z10InitArraysPf:
.text._Z10InitArraysPf:
[----:B------:R-:W-:Y:S01]  /*0000*/  LDC R1, c[0x0][0x37c] ;  /* 0x0000df00ff017b82 */ /* 0x000fe20000000800 */
[----:B------:R-:W0:Y:S01]  /*0010*/  S2R R4, SR_CTAID.X ;  /* 0x0000000000047919 */ /* 0x000e220000002500 */
[----:B------:R-:W1:Y:S02]  /*0020*/  LDCU UR4, c[0x0][0x360] ;  /* 0x00006c00ff0477ac */ /* 0x000e640008000800 */
[----:B-1----:R-:W-:Y:S01]  /*0030*/  ULOP3.LUT UR4, UR4, 0xffff, URZ, 0xc0, !UPT ;  /* 0x0000ffff04047892 */ /* 0x002fe2000f8ec0ff */
[----:B0-----:R-:W-:Y:S01]  /*0040*/  IMAD.SHL.U32 R4, R4, 0x2000, RZ ;  /* 0x0000200004047824 */ /* 0x001fe200078e00ff */
[----:B------:R-:W-:-:S10]  /*0050*/  MOV R7, 0x70 ;  /* 0x0000007000077802 */ /* 0x000fd40000000f00 */
[----:B------:R-:W-:Y:S05]  /*0060*/  CALL.REL.NOINC `($__internal_0_$__cuda_sm20_div_u16) ;  /* 0x0000000400487944 */ /* 0x000fea0003c00000 */
[----:B------:R-:W0:Y:S01]  /*0070*/  S2R R3, SR_TID.X ;  /* 0x0000000000037919 */ /* 0x000e220000002100 */
[----:B------:R-:W-:Y:S01]  /*0080*/  LOP3.LUT R6, R6, 0xffff, RZ, 0xc0, !PT ;  /* 0x0000ffff06067812 */ /* 0x000fe200078ec0ff */
[----:B------:R-:W-:Y:S01]  /*0090*/  IMAD.MOV.U32 R7, RZ, RZ, RZ ;  /* 0x000000ffff077224 */ /* 0x000fe200078e00ff */
[----:B------:R-:W1:Y:S02]  /*00a0*/  LDCU.64 UR4, c[0x0][0x358] ;  /* 0x00006b00ff0477ac */ /* 0x000e640008000a00 */
[C---:B------:R-:W-:Y:S02]  /*00b0*/  LOP3.LUT R18, R6.reuse, 0x7, RZ, 0xc0, !PT ;  /* 0x0000000706127812 */ /* 0x040fe400078ec0ff */
[C---:B------:R-:W-:Y:S01]  /*00c0*/  LOP3.LUT R5, R6.reuse, 0x3ff8, RZ, 0xc0, !PT ;  /* 0x00003ff806057812 */ /* 0x040fe200078ec0ff */
[----:B------:R-:W2:Y:S01]  /*00d0*/  LDCU.64 UR6, c[0x0][0x380] ;  /* 0x00007000ff0677ac */ /* 0x000ea20008000a00 */
[----:B0-----:R-:W-:-:S05]  /*00e0*/  IMAD R3, R6, R3, RZ ;  /* 0x0000000306037224 */ /* 0x001fca00078e02ff */
[----:B------:R-:W-:-:S04]  /*00f0*/  IADD3 R0, P0, PT, R3, R4, RZ ;  /* 0x0000000403007210 */ /* 0x000fc80007f1e0ff */
[----:B-12---:R-:W-:-:S09]  /*0100*/  LEA.HI.X.SX32 R4, R4, RZ, 0x1, P0 ;  /* 0x000000ff04047211 */ /* 0x006fd200000f0eff */
.L_x_0:
[C---:B--2---:R-:W-:Y:S01]  /*0110*/  IADD3 R3, P0, PT, R7.reuse, R0, RZ ;  /* 0x0000000007037210 */ /* 0x044fe20007f1e0ff */
[C---:B------:R-:W-:Y:S01]  /*0120*/  VIADD R8, R7.reuse, 0x1 ;  /* 0x0000000107087836 */ /* 0x040fe20000000000 */
[----:B------:R-:W-:Y:S01]  /*0130*/  I2FP.F32.U32 R9, R7 ;  /* 0x0000000700097245 */ /* 0x000fe20000201000 */
[----:B------:R-:W-:Y:S02]  /*0140*/  VIADD R10, R7, 0x2 ;  /* 0x00000002070a7836 */ /* 0x000fe40000000000 */
[----:B------:R-:W-:Y:S01]  /*0150*/  IMAD.X R12, RZ, RZ, R4, P0 ;  /* 0x000000ffff0c7224 */ /* 0x000fe200000e0604 */
[----:B------:R-:W-:Y:S01]  /*0160*/  LEA R2, P0, R3, UR6, 0x2 ;  /* 0x0000000603027c11 */ /* 0x000fe2000f8010ff */
[C---:B------:R-:W-:Y:S01]  /*0170*/  VIADD R14, R7.reuse, 0x6 ;  /* 0x00000006070e7836 */ /* 0x040fe20000000000 */
[----:B------:R-:W-:Y:S01]  /*0180*/  I2FP.F32.U32 R11, R8 ;  /* 0x00000008000b7245 */ /* 0x000fe20000201000 */
[----:B------:R-:W-:Y:S01]  /*0190*/  VIADD R8, R7, 0x3 ;  /* 0x0000000307087836 */ /* 0x000fe20000000000 */
[----:B------:R-:W-:Y:S01]  /*01a0*/  LEA.HI.X R3, R3, UR7, R12, 0x2, P0 ;  /* 0x0000000703037c11 */ /* 0x000fe200080f140c */
[C---:B------:R-:W-:Y:S01]  /*01b0*/  VIADD R12, R7.reuse, 0x5 ;  /* 0x00000005070c7836 */ /* 0x040fe20000000000 */
[----:B------:R-:W-:Y:S01]  /*01c0*/  I2FP.F32.U32 R13, R10 ;  /* 0x0000000a000d7245 */ /* 0x000fe20000201000 */
[C---:B------:R-:W-:Y:S01]  /*01d0*/  VIADD R10, R7.reuse, 0x4 ;  /* 0x00000004070a7836 */ /* 0x040fe20000000000 */
[----:B------:R-:W-:Y:S01]  /*01e0*/  I2FP.F32.U32 R15, R8 ;  /* 0x00000008000f7245 */ /* 0x000fe20000201000 */
[----:B------:R0:W-:Y:S01]  /*01f0*/  STG.E desc[UR4][R2.64], R9 ;  /* 0x0000000902007986 */ /* 0x0001e2000c101904 */
[----:B------:R-:W-:Y:S01]  /*0200*/  VIADD R16, R7, 0x7 ;  /* 0x0000000707107836 */ /* 0x000fe20000000000 */
[----:B------:R-:W-:-:S02]  /*0210*/  I2FP.F32.U32 R19, R12 ;  /* 0x0000000c00137245 */ /* 0x000fc40000201000 */
[----:B------:R1:W-:Y:S01]  /*0220*/  STG.E desc[UR4][R2.64+0x4], R11 ;  /* 0x0000040b02007986 */ /* 0x0003e2000c101904 */
[----:B------:R-:W-:-:S03]  /*0230*/  I2FP.F32.U32 R17, R10 ;  /* 0x0000000a00117245 */ /* 0x000fc60000201000 */
[----:B------:R2:W-:Y:S01]  /*0240*/  STG.E desc[UR4][R2.64+0x8], R13 ;  /* 0x0000080d02007986 */ /* 0x0005e2000c101904 */
[----:B0-----:R-:W-:Y:S01]  /*0250*/  I2FP.F32.U32 R9, R14 ;  /* 0x0000000e00097245 */ /* 0x001fe20000201000 */
[----:B------:R-:W-:Y:S02]  /*0260*/  IMAD.MOV.U32 R14, RZ, RZ, R7 ;  /* 0x000000ffff0e7224 */ /* 0x000fe400078e0007 */
[----:B------:R2:W-:Y:S01]  /*0270*/  STG.E desc[UR4][R2.64+0xc], R15 ;  /* 0x00000c0f02007986 */ /* 0x0005e2000c101904 */
[----:B------:R-:W-:Y:S01]  /*0280*/  VIADD R7, R7, 0x8 ;  /* 0x0000000807077836 */ /* 0x000fe20000000000 */
[----:B-1----:R-:W-:Y:S02]  /*0290*/  I2FP.F32.U32 R11, R16 ;  /* 0x00000010000b7245 */ /* 0x002fe40000201000 */
[----:B------:R2:W-:Y:S02]  /*02a0*/  STG.E desc[UR4][R2.64+0x10], R17 ;  /* 0x0000101102007986 */ /* 0x0005e4000c101904 */
[----:B------:R-:W-:-:S02]  /*02b0*/  ISETP.NE.AND P0, PT, R7, R5, PT ;  /* 0x000000050700720c */ /* 0x000fc40003f05270 */
[----:B------:R2:W-:Y:S04]  /*02c0*/  STG.E desc[UR4][R2.64+0x14], R19 ;  /* 0x0000141302007986 */ /* 0x0005e8000c101904 */
[----:B------:R2:W-:Y:S04]  /*02d0*/  STG.E desc[UR4][R2.64+0x18], R9 ;  /* 0x0000180902007986 */ /* 0x0005e8000c101904 */
[----:B------:R2:W-:Y:S03]  /*02e0*/  STG.E desc[UR4][R2.64+0x1c], R11 ;  /* 0x00001c0b02007986 */ /* 0x0005e6000c101904 */
[----:B------:R-:W-:Y:S05]  /*02f0*/  @P0 BRA `(.L_x_0) ;  /* 0xfffffffc00840947 */ /* 0x000fea000383ffff */
[----:B------:R-:W-:-:S13]  /*0300*/  ISETP.NE.AND P0, PT, R18, RZ, PT ;  /* 0x000000ff1200720c */ /* 0x000fda0003f05270 */
[----:B------:R-:W-:Y:S05]  /*0310*/  @!P0 EXIT ;  /* 0x000000000000894d */ /* 0x000fea0003800000 */
[----:B------:R-:W-:Y:S02]  /*0320*/  ISETP.GE.U32.AND P0, PT, R18, 0x4, PT ;  /* 0x000000041200780c */ /* 0x000fe40003f06070 */
[----:B--2---:R-:W-:-:S04]  /*0330*/  LOP3.LUT R15, R6, 0x3, RZ, 0xc0, !PT ;  /* 0x00000003060f7812 */ /* 0x004fc800078ec0ff */
[----:B------:R-:W-:-:S07]  /*0340*/  ISETP.NE.AND P1, PT, R15, RZ, PT ;  /* 0x000000ff0f00720c */ /* 0x000fce0003f25270 */
[----:B------:R-:W-:Y:S06]  /*0350*/  @!P0 BRA `(.L_x_1) ;  /* 0x0000000000308947 */ /* 0x000fec0003800000 */
[C---:B------:R-:W-:Y:S01]  /*0360*/  VIADD R8, R14.reuse, 0x9 ;  /* 0x000000090e087836 */ /* 0x040fe20000000000 */
[----:B------:R-:W-:Y:S01]  /*0370*/  I2FP.F32.U32 R7, R5 ;  /* 0x0000000500077245 */ /* 0x000fe20000201000 */
[C---:B------:R-:W-:Y:S02]  /*0380*/  VIADD R10, R14.reuse, 0xa ;  /* 0x0000000a0e0a7836 */ /* 0x040fe40000000000 */
[C---:B------:R-:W-:Y:S01]  /*0390*/  VIADD R12, R14.reuse, 0xb ;  /* 0x0000000b0e0c7836 */ /* 0x040fe20000000000 */
[----:B------:R-:W-:Y:S01]  /*03a0*/  I2FP.F32.U32 R9, R8 ;  /* 0x0000000800097245 */ /* 0x000fe20000201000 */
[----:B------:R0:W-:Y:S01]  /*03b0*/  STG.E desc[UR4][R2.64+0x20], R7 ;  /* 0x0000200702007986 */ /* 0x0001e2000c101904 */
[----:B------:R-:W-:Y:S01]  /*03c0*/  I2FP.F32.U32 R11, R10 ;  /* 0x0000000a000b7245 */ /* 0x000fe20000201000 */
[----:B------:R-:W-:Y:S01]  /*03d0*/  VIADD R5, R14, 0xc ;  /* 0x0000000c0e057836 */ /* 0x000fe20000000000 */
[----:B------:R-:W-:Y:S01]  /*03e0*/  I2FP.F32.U32 R13, R12 ;  /* 0x0000000c000d7245 */ /* 0x000fe20000201000 */
[----:B------:R0:W-:Y:S04]  /*03f0*/  STG.E desc[UR4][R2.64+0x24], R9 ;  /* 0x0000240902007986 */ /* 0x0001e8000c101904 */
[----:B------:R0:W-:Y:S04]  /*0400*/  STG.E desc[UR4][R2.64+0x28], R11 ;  /* 0x0000280b02007986 */ /* 0x0001e8000c101904 */
[----:B------:R0:W-:Y:S02]  /*0410*/  STG.E desc[UR4][R2.64+0x2c], R13 ;  /* 0x00002c0d02007986 */ /* 0x0001e4000c101904 */
.L_x_1:
[----:B------:R-:W-:Y:S05]  /*0420*/  @!P1 EXIT ;  /* 0x000000000000994d */ /* 0x000fea0003800000 */
[----:B------:R-:W-:Y:S02]  /*0430*/  ISETP.NE.AND P1, PT, R15, 0x1, PT ;  /* 0x000000010f00780c */ /* 0x000fe40003f25270 */
[----:B------:R-:W-:-:S04]  /*0440*/  LOP3.LUT R6, R6, 0x1, RZ, 0xc0, !PT ;  /* 0x0000000106067812 */ /* 0x000fc800078ec0ff */
[----:B------:R-:W-:-:S07]  /*0450*/  ISETP.NE.U32.AND P0, PT, R6, 0x1, PT ;  /* 0x000000010600780c */ /* 0x000fce0003f05070 */
[----:B------:R-:W-:Y:S06]  /*0460*/  @!P1 BRA `(.L_x_2) ;  /* 0x0000000000289947 */ /* 0x000fec0003800000 */
[C---:B0-----:R-:W-:Y:S01]  /*0470*/  IADD3 R3, P1, PT, R5.reuse, R0, RZ ;  /* 0x0000000005037210 */ /* 0x041fe20007f3e0ff */
[C---:B------:R-:W-:Y:S01]  /*0480*/  VIADD R6, R5.reuse, 0x1 ;  /* 0x0000000105067836 */ /* 0x040fe20000000000 */
[----:B------:R-:W-:Y:S01]  /*0490*/  I2FP.F32.U32 R9, R5 ;  /* 0x0000000500097245 */ /* 0x000fe20000201000 */
[----:B------:R-:W-:Y:S02]  /*04a0*/  VIADD R5, R5, 0x2 ;  /* 0x0000000205057836 */ /* 0x000fe40000000000 */
[----:B------:R-:W-:Y:S01]  /*04b0*/  IMAD.X R8, RZ, RZ, R4, P1 ;  /* 0x000000ffff087224 */ /* 0x000fe200008e0604 */
[C---:B------:R-:W-:Y:S02]  /*04c0*/  LEA R2, P1, R3.reuse, UR6, 0x2 ;  /* 0x0000000603027c11 */ /* 0x040fe4000f8210ff */
[----:B------:R-:W-:Y:S02]  /*04d0*/  I2FP.F32.U32 R7, R6 ;  /* 0x0000000600077245 */ /* 0x000fe40000201000 */
[----:B------:R-:W-:-:S05]  /*04e0*/  LEA.HI.X R3, R3, UR7, R8, 0x2, P1 ;  /* 0x0000000703037c11 */ /* 0x000fca00088f1408 */
[----:B------:R1:W-:Y:S04]  /*04f0*/  STG.E desc[UR4][R2.64], R9 ;  /* 0x0000000902007986 */ /* 0x0003e8000c101904 */
[----:B------:R1:W-:Y:S02]  /*0500*/  STG.E desc[UR4][R2.64+0x4], R7 ;  /* 0x0000040702007986 */ /* 0x0003e4000c101904 */
.L_x_2:
[----:B------:R-:W-:Y:S05]  /*0510*/  @P0 EXIT ;  /* 0x000000000000094d */ /* 0x000fea0003800000 */
[----:B------:R-:W-:Y:S02]  /*0520*/  IADD3 R0, P0, PT, R5, R0, RZ ;  /* 0x0000000005007210 */ /* 0x000fe40007f1e0ff */
[----:B------:R-:W-:-:S03]  /*0530*/  I2FP.F32.U32 R5, R5 ;  /* 0x0000000500057245 */ /* 0x000fc60000201000 */
[----:B01----:R-:W-:Y:S01]  /*0540*/  IMAD.X R3, RZ, RZ, R4, P0 ;  /* 0x000000ffff037224 */ /* 0x003fe200000e0604 */
[----:B------:R-:W-:-:S04]  /*0550*/  LEA R2, P0, R0, UR6, 0x2 ;  /* 0x0000000600027c11 */ /* 0x000fc8000f8010ff */
[----:B------:R-:W-:-:S05]  /*0560*/  LEA.HI.X R3, R0, UR7, R3, 0x2, P0 ;  /* 0x0000000700037c11 */ /* 0x000fca00080f1403 */
[----:B------:R-:W-:Y:S01]  /*0570*/  STG.E desc[UR4][R2.64], R5 ;  /* 0x0000000502007986 */ /* 0x000fe2000c101904 */
[----:B------:R-:W-:Y:S05]  /*0580*/  EXIT ;  /* 0x000000000000794d */ /* 0x000fea0003800000 */
        .weak           $__internal_0_$__cuda_sm20_div_u16
        .type           $__internal_0_$__cuda_sm20_div_u16,@function
        .size           $__internal_0_$__cuda_sm20_div_u16,(.L_x_4 - $__internal_0_$__cuda_sm20_div_u16)
$__internal_0_$__cuda_sm20_div_u16:
[----:B------:R-:W0:Y:S01]  /*0590*/  I2F.U16 R0, UR4 ;  /* 0x0000000400007d06 */ /* 0x000e220008101000 */
[----:B------:R-:W-:Y:S01]  /*05a0*/  IMAD.MOV.U32 R2, RZ, RZ, 0x4b800000 ;  /* 0x4b800000ff027424 */ /* 0x000fe200078e00ff */
[C---:B0-----:R-:W-:Y:S02]  /*05b0*/  FSETP.GEU.AND P1, PT, |R0|.reuse, 1.175494350822287508e-38, PT ;  /* 0x008000000000780b */ /* 0x041fe40003f2e200 */
[----:B------:R-:W-:Y:S02]  /*05c0*/  FSETP.GT.AND P0, PT, |R0|, 8.50705917302346158658e+37, PT ;  /* 0x7e8000000000780b */ /* 0x000fe40003f04200 */
[----:B------:R-:W-:-:S04]  /*05d0*/  FSEL R2, R2, 1, !P1 ;  /* 0x3f80000002027808 */ /* 0x000fc80004800000 */
[----:B------:R-:W-:Y:S01]  /*05e0*/  FSEL R3, R2, 0.25, !P0 ;  /* 0x3e80000002037808 */ /* 0x000fe20004000000 */
[----:B------:R-:W-:Y:S01]  /*05f0*/  IMAD.MOV.U32 R2, RZ, RZ, R7 ;  /* 0x000000ffff027224 */ /* 0x000fe200078e0007 */
[----:B------:R-:W-:-:S03]  /*0600*/  ISETP.NE.U32.AND P0, PT, RZ, UR4, PT ;  /* 0x00000004ff007c0c */ /* 0x000fc6000bf05070 */
[----:B------:R-:W-:-:S04]  /*0610*/  FMUL R5, R0, R3 ;  /* 0x0000000300057220 */ /* 0x000fc80000400000 */
[----:B------:R-:W0:Y:S02]  /*0620*/  MUFU.RCP R0, R5 ;  /* 0x0000000500007308 */ /* 0x000e240000001000 */
[----:B0-----:R-:W-:Y:S01]  /*0630*/  FMUL R3, R3, R0 ;  /* 0x0000000003037220 */ /* 0x001fe20000400000 */
[----:B------:R-:W-:-:S03]  /*0640*/  I2FP.F32.U32.RZ R0, 0x2000 ;  /* 0x0000200000007845 */ /* 0x000fc6000020d000 */
[----:B------:R-:W-:-:S04]  /*0650*/  VIADD R3, R3, 0x2 ;  /* 0x0000000203037836 */ /* 0x000fc80000000000 */
[----:B------:R-:W-:Y:S01]  /*0660*/  FMUL.RZ R0, R0, R3 ;  /* 0x0000000300007220 */ /* 0x000fe2000040c000 */
[----:B------:R-:W-:-:S05]  /*0670*/  IMAD.MOV.U32 R3, RZ, RZ, 0x0 ;  /* 0x00000000ff037424 */ /* 0x000fca00078e00ff */
[----:B------:R-:W0:Y:S02]  /*0680*/  F2I.U32.TRUNC.NTZ R0, R0 ;  /* 0x0000000000007305 */ /* 0x000e24000020f000 */
[----:B0-----:R-:W-:Y:S01]  /*0690*/  LOP3.LUT R6, R0, 0xffff, RZ, 0xc0, !PT ;  /* 0x0000ffff00067812 */ /* 0x001fe200078ec0ff */
[----:B------:R-:W-:Y:S01]  /*06a0*/  @!P0 IMAD.MOV.U32 R6, RZ, RZ, -0x1 ;  /* 0xffffffffff068424 */ /* 0x000fe200078e00ff */
[----:B------:R-:W-:Y:S06]  /*06b0*/  RET.REL.NODEC R2 `(_Z10InitArraysPf) ;  /* 0xfffffff802507950 */ /* 0x000fec0003c3ffff */
.L_x_3:
[----:B------:R-:W-:-:S00]  /*06c0*/  BRA `(.L_x_3) ;  /* 0xfffffffc00fc7947 */ /* 0x000fc0000383ffff */
[----:B------:R-:W-:-:S00]  /*06d0*/  NOP ;  /* 0x0000000000007918 */ /* 0x000fc00000000000 */
        /* <DEDUP_REMOVED lines=10> */
.L_x_4:


//--------------------- .nv.shared.reserved.0     --------------------------
	.section	.nv.shared.reserved.0,"aw",@nobits
	.weak		__nv_reservedSMEM_offset_0_alias
	.size		__nv_reservedSMEM_offset_0_alias, 0, 64
	.other		__nv_reservedSMEM_offset_0_alias,@"STO_CUDA_RESERVED_SHARED STV_DEFAULT"
__nv_reservedSMEM_offset_0_alias:
	.zero		0
	.zero		64


//--------------------- .nv.constant0._Z10InitArraysPf --------------------------
	.section	.nv.constant0._Z10InitArraysPf,"a",@progbits
	.sectionflags	@""
	.align	4
.nv.constant0._Z10InitArraysPf:
	.zero		904


//--------------------- SYMBOLS --------------------------

	.type		.nv.reservedSmem.offset0,@object
	.size		.nv.reservedSmem.offset0,0x4
